//
// Generated by NVIDIA NVVM Compiler
//
// Compiler Build ID: CL-36424714
// Cuda compilation tools, release 13.0, V13.0.88
// Based on NVVM 20.0.0
//

.version 9.0
.target sm_100
.address_size 64

	// .globl	_Z11MatMulNaivePKfS0_Pfiii
// _ZZ16MatMulCornerTurnPKfS0_PfiiiE2As has been demoted
// _ZZ16MatMulCornerTurnPKfS0_PfiiiE2Bs has been demoted

.visible .entry _Z11MatMulNaivePKfS0_Pfiii(
	.param .u64 .ptr .align 1 _Z11MatMulNaivePKfS0_Pfiii_param_0,
	.param .u64 .ptr .align 1 _Z11MatMulNaivePKfS0_Pfiii_param_1,
	.param .u64 .ptr .align 1 _Z11MatMulNaivePKfS0_Pfiii_param_2,
	.param .u32 _Z11MatMulNaivePKfS0_Pfiii_param_3,
	.param .u32 _Z11MatMulNaivePKfS0_Pfiii_param_4,
	.param .u32 _Z11MatMulNaivePKfS0_Pfiii_param_5
)
{
	.reg .pred 	%p<13>;
	.reg .b32 	%r<41>;
	.reg .b32 	%f<68>;
	.reg .b64 	%rd<53>;

	ld.param.u64 	%rd7, [_Z11MatMulNaivePKfS0_Pfiii_param_0];
	ld.param.u64 	%rd8, [_Z11MatMulNaivePKfS0_Pfiii_param_1];
	ld.param.u64 	%rd6, [_Z11MatMulNaivePKfS0_Pfiii_param_2];
	ld.param.u32 	%r20, [_Z11MatMulNaivePKfS0_Pfiii_param_3];
	ld.param.u32 	%r18, [_Z11MatMulNaivePKfS0_Pfiii_param_4];
	ld.param.u32 	%r19, [_Z11MatMulNaivePKfS0_Pfiii_param_5];
	cvta.to.global.u64 	%rd1, %rd8;
	cvta.to.global.u64 	%rd2, %rd7;
	mov.u32 	%r21, %ctaid.y;
	mov.u32 	%r22, %ntid.y;
	mov.u32 	%r23, %tid.y;
	mad.lo.s32 	%r1, %r21, %r22, %r23;
	mov.u32 	%r24, %ctaid.x;
	mov.u32 	%r25, %ntid.x;
	mov.u32 	%r26, %tid.x;
	mad.lo.s32 	%r2, %r24, %r25, %r26;
	setp.ge.s32 	%p1, %r1, %r20;
	setp.ge.s32 	%p2, %r2, %r19;
	or.pred  	%p3, %p1, %p2;
	@%p3 bra 	$L__BB0_14;
	setp.lt.s32 	%p4, %r18, 1;
	mov.f32 	%f67, 0f00000000;
	@%p4 bra 	$L__BB0_13;
	mul.lo.s32 	%r3, %r18, %r1;
	and.b32  	%r4, %r18, 7;
	setp.lt.u32 	%p5, %r18, 8;
	mov.f32 	%f67, 0f00000000;
	mov.b32 	%r39, 0;
	@%p5 bra 	$L__BB0_5;
	and.b32  	%r39, %r18, 2147483640;
	neg.s32 	%r37, %r39;
	shl.b32 	%r7, %r19, 3;
	mul.wide.u32 	%rd9, %r3, 4;
	add.s64 	%rd10, %rd9, %rd2;
	add.s64 	%rd52, %rd10, 16;
	mov.f32 	%f67, 0f00000000;
	mul.wide.s32 	%rd13, %r19, 4;
	mov.u32 	%r36, %r2;
$L__BB0_4:
	.pragma "nounroll";
	ld.global.nc.f32 	%f17, [%rd52+-16];
	mul.wide.s32 	%rd11, %r36, 4;
	add.s64 	%rd12, %rd1, %rd11;
	ld.global.nc.f32 	%f18, [%rd12];
	fma.rn.f32 	%f19, %f17, %f18, %f67;
	ld.global.nc.f32 	%f20, [%rd52+-12];
	add.s64 	%rd14, %rd12, %rd13;
	ld.global.nc.f32 	%f21, [%rd14];
	fma.rn.f32 	%f22, %f20, %f21, %f19;
	ld.global.nc.f32 	%f23, [%rd52+-8];
	add.s64 	%rd15, %rd14, %rd13;
	ld.global.nc.f32 	%f24, [%rd15];
	fma.rn.f32 	%f25, %f23, %f24, %f22;
	ld.global.nc.f32 	%f26, [%rd52+-4];
	add.s64 	%rd16, %rd15, %rd13;
	ld.global.nc.f32 	%f27, [%rd16];
	fma.rn.f32 	%f28, %f26, %f27, %f25;
	ld.global.nc.f32 	%f29, [%rd52];
	add.s64 	%rd17, %rd16, %rd13;
	ld.global.nc.f32 	%f30, [%rd17];
	fma.rn.f32 	%f31, %f29, %f30, %f28;
	ld.global.nc.f32 	%f32, [%rd52+4];
	add.s64 	%rd18, %rd17, %rd13;
	ld.global.nc.f32 	%f33, [%rd18];
	fma.rn.f32 	%f34, %f32, %f33, %f31;
	ld.global.nc.f32 	%f35, [%rd52+8];
	add.s64 	%rd19, %rd18, %rd13;
	ld.global.nc.f32 	%f36, [%rd19];
	fma.rn.f32 	%f37, %f35, %f36, %f34;
	ld.global.nc.f32 	%f38, [%rd52+12];
	add.s64 	%rd20, %rd19, %rd13;
	ld.global.nc.f32 	%f39, [%rd20];
	fma.rn.f32 	%f67, %f38, %f39, %f37;
	add.s32 	%r37, %r37, 8;
	add.s32 	%r36, %r36, %r7;
	add.s64 	%rd52, %rd52, 32;
	setp.ne.s32 	%p6, %r37, 0;
	@%p6 bra 	$L__BB0_4;
$L__BB0_5:
	setp.eq.s32 	%p7, %r4, 0;
	@%p7 bra 	$L__BB0_13;
	and.b32  	%r13, %r18, 3;
	setp.lt.u32 	%p8, %r4, 4;
	@%p8 bra 	$L__BB0_8;
	add.s32 	%r28, %r39, %r3;
	mul.wide.u32 	%rd21, %r28, 4;
	add.s64 	%rd22, %rd2, %rd21;
	ld.global.nc.f32 	%f41, [%rd22];
	mad.lo.s32 	%r29, %r39, %r19, %r2;
	mul.wide.s32 	%rd23, %r29, 4;
	add.s64 	%rd24, %rd1, %rd23;
	ld.global.nc.f32 	%f42, [%rd24];
	fma.rn.f32 	%f43, %f41, %f42, %f67;
	cvt.u64.u32 	%rd25, %r3;
	cvt.u64.u32 	%rd26, %r39;
	add.s64 	%rd27, %rd26, %rd25;
	shl.b64 	%rd28, %rd27, 2;
	add.s64 	%rd29, %rd2, %rd28;
	ld.global.nc.f32 	%f44, [%rd29+4];
	mul.wide.s32 	%rd30, %r19, 4;
	add.s64 	%rd31, %rd24, %rd30;
	ld.global.nc.f32 	%f45, [%rd31];
	fma.rn.f32 	%f46, %f44, %f45, %f43;
	ld.global.nc.f32 	%f47, [%rd29+8];
	add.s64 	%rd32, %rd31, %rd30;
	ld.global.nc.f32 	%f48, [%rd32];
	fma.rn.f32 	%f49, %f47, %f48, %f46;
	ld.global.nc.f32 	%f50, [%rd29+12];
	add.s64 	%rd33, %rd32, %rd30;
	ld.global.nc.f32 	%f51, [%rd33];
	fma.rn.f32 	%f67, %f50, %f51, %f49;
	add.s32 	%r39, %r39, 4;
$L__BB0_8:
	setp.eq.s32 	%p9, %r13, 0;
	@%p9 bra 	$L__BB0_13;
	setp.eq.s32 	%p10, %r13, 1;
	@%p10 bra 	$L__BB0_11;
	add.s32 	%r30, %r39, %r3;
	mul.wide.u32 	%rd34, %r30, 4;
	add.s64 	%rd35, %rd2, %rd34;
	ld.global.nc.f32 	%f53, [%rd35];
	mad.lo.s32 	%r31, %r39, %r19, %r2;
	mul.wide.s32 	%rd36, %r31, 4;
	add.s64 	%rd37, %rd1, %rd36;
	ld.global.nc.f32 	%f54, [%rd37];
	fma.rn.f32 	%f55, %f53, %f54, %f67;
	cvt.u64.u32 	%rd38, %r3;
	cvt.u64.u32 	%rd39, %r39;
	add.s64 	%rd40, %rd39, %rd38;
	shl.b64 	%rd41, %rd40, 2;
	add.s64 	%rd42, %rd2, %rd41;
	ld.global.nc.f32 	%f56, [%rd42+4];
	mul.wide.s32 	%rd43, %r19, 4;
	add.s64 	%rd44, %rd37, %rd43;
	ld.global.nc.f32 	%f57, [%rd44];
	fma.rn.f32 	%f67, %f56, %f57, %f55;
	add.s32 	%r39, %r39, 2;
$L__BB0_11:
	and.b32  	%r32, %r18, 1;
	setp.eq.b32 	%p11, %r32, 1;
	not.pred 	%p12, %p11;
	@%p12 bra 	$L__BB0_13;
	add.s32 	%r33, %r39, %r3;
	mul.wide.u32 	%rd45, %r33, 4;
	add.s64 	%rd46, %rd2, %rd45;
	ld.global.nc.f32 	%f58, [%rd46];
	mad.lo.s32 	%r34, %r39, %r19, %r2;
	mul.wide.s32 	%rd47, %r34, 4;
	add.s64 	%rd48, %rd1, %rd47;
	ld.global.nc.f32 	%f59, [%rd48];
	fma.rn.f32 	%f67, %f58, %f59, %f67;
$L__BB0_13:
	mad.lo.s32 	%r35, %r19, %r1, %r2;
	cvta.to.global.u64 	%rd49, %rd6;
	mul.wide.s32 	%rd50, %r35, 4;
	add.s64 	%rd51, %rd49, %rd50;
	st.global.f32 	[%rd51], %f67;
$L__BB0_14:
	ret;

}
	// .globl	_Z16MatMulCornerTurnPKfS0_Pfiii
.visible .entry _Z16MatMulCornerTurnPKfS0_Pfiii(
	.param .u64 .ptr .align 1 _Z16MatMulCornerTurnPKfS0_Pfiii_param_0,
	.param .u64 .ptr .align 1 _Z16MatMulCornerTurnPKfS0_Pfiii_param_1,
	.param .u64 .ptr .align 1 _Z16MatMulCornerTurnPKfS0_Pfiii_param_2,
	.param .u32 _Z16MatMulCornerTurnPKfS0_Pfiii_param_3,
	.param .u32 _Z16MatMulCornerTurnPKfS0_Pfiii_param_4,
	.param .u32 _Z16MatMulCornerTurnPKfS0_Pfiii_param_5
)
{
	.reg .pred 	%p<12>;
	.reg .b32 	%r<43>;
	.reg .b32 	%f<63>;
	.reg .b64 	%rd<13>;
	// demoted variable
	.shared .align 4 .b8 _ZZ16MatMulCornerTurnPKfS0_PfiiiE2As[1024];
	// demoted variable
	.shared .align 4 .b8 _ZZ16MatMulCornerTurnPKfS0_PfiiiE2Bs[1024];
	ld.param.u64 	%rd3, [_Z16MatMulCornerTurnPKfS0_Pfiii_param_0];
	ld.param.u64 	%rd4, [_Z16MatMulCornerTurnPKfS0_Pfiii_param_1];
	ld.param.u64 	%rd5, [_Z16MatMulCornerTurnPKfS0_Pfiii_param_2];
	ld.param.u32 	%r24, [_Z16MatMulCornerTurnPKfS0_Pfiii_param_3];
	ld.param.u32 	%r25, [_Z16MatMulCornerTurnPKfS0_Pfiii_param_4];
	ld.param.u32 	%r26, [_Z16MatMulCornerTurnPKfS0_Pfiii_param_5];
	mov.u32 	%r27, %ctaid.y;
	shl.b32 	%r28, %r27, 4;
	mov.u32 	%r40, %tid.y;
	add.s32 	%r2, %r28, %r40;
	mov.u32 	%r29, %ctaid.x;
	shl.b32 	%r3, %r29, 4;
	mov.u32 	%r38, %tid.x;
	add.s32 	%r5, %r3, %r38;
	setp.lt.s32 	%p1, %r25, 1;
	mov.f32 	%f62, 0f00000000;
	@%p1 bra 	$L__BB1_7;
	add.s32 	%r30, %r25, 15;
	shr.u32 	%r31, %r30, 4;
	shl.b32 	%r32, %r40, 6;
	mov.u32 	%r33, _ZZ16MatMulCornerTurnPKfS0_PfiiiE2As;
	add.s32 	%r6, %r33, %r32;
	shl.b32 	%r34, %r38, 2;
	add.s32 	%r7, %r6, %r34;
	mov.u32 	%r35, _ZZ16MatMulCornerTurnPKfS0_PfiiiE2Bs;
	add.s32 	%r9, %r35, %r34;
	add.s32 	%r8, %r9, %r32;
	neg.s32 	%r42, %r31;
	mad.lo.s32 	%r36, %r40, %r26, %r38;
	add.s32 	%r41, %r36, %r3;
	shl.b32 	%r12, %r26, 4;
	mad.lo.s32 	%r39, %r25, %r2, %r38;
	cvta.to.global.u64 	%rd1, %rd3;
	cvta.to.global.u64 	%rd2, %rd4;
	mov.f32 	%f62, 0f00000000;
$L__BB1_2:
	setp.ge.s32 	%p2, %r2, %r24;
	setp.ge.u32 	%p3, %r38, %r25;
	mov.f32 	%f60, 0f00000000;
	or.pred  	%p4, %p2, %p3;
	@%p4 bra 	$L__BB1_4;
	mul.wide.u32 	%rd6, %r39, 4;
	add.s64 	%rd7, %rd1, %rd6;
	ld.global.nc.f32 	%f60, [%rd7];
$L__BB1_4:
	setp.ge.s32 	%p5, %r5, %r26;
	st.shared.f32 	[%r7], %f60;
	setp.ge.u32 	%p6, %r40, %r25;
	mov.f32 	%f61, 0f00000000;
	or.pred  	%p7, %p5, %p6;
	@%p7 bra 	$L__BB1_6;
	mul.wide.u32 	%rd8, %r41, 4;
	add.s64 	%rd9, %rd2, %rd8;
	ld.global.nc.f32 	%f61, [%rd9];
$L__BB1_6:
	st.shared.f32 	[%r8], %f61;
	bar.sync 	0;
	ld.shared.f32 	%f12, [%r6];
	ld.shared.f32 	%f13, [%r9];
	fma.rn.f32 	%f14, %f12, %f13, %f62;
	ld.shared.f32 	%f15, [%r6+4];
	ld.shared.f32 	%f16, [%r9+64];
	fma.rn.f32 	%f17, %f15, %f16, %f14;
	ld.shared.f32 	%f18, [%r6+8];
	ld.shared.f32 	%f19, [%r9+128];
	fma.rn.f32 	%f20, %f18, %f19, %f17;
	ld.shared.f32 	%f21, [%r6+12];
	ld.shared.f32 	%f22, [%r9+192];
	fma.rn.f32 	%f23, %f21, %f22, %f20;
	ld.shared.f32 	%f24, [%r6+16];
	ld.shared.f32 	%f25, [%r9+256];
	fma.rn.f32 	%f26, %f24, %f25, %f23;
	ld.shared.f32 	%f27, [%r6+20];
	ld.shared.f32 	%f28, [%r9+320];
	fma.rn.f32 	%f29, %f27, %f28, %f26;
	ld.shared.f32 	%f30, [%r6+24];
	ld.shared.f32 	%f31, [%r9+384];
	fma.rn.f32 	%f32, %f30, %f31, %f29;
	ld.shared.f32 	%f33, [%r6+28];
	ld.shared.f32 	%f34, [%r9+448];
	fma.rn.f32 	%f35, %f33, %f34, %f32;
	ld.shared.f32 	%f36, [%r6+32];
	ld.shared.f32 	%f37, [%r9+512];
	fma.rn.f32 	%f38, %f36, %f37, %f35;
	ld.shared.f32 	%f39, [%r6+36];
	ld.shared.f32 	%f40, [%r9+576];
	fma.rn.f32 	%f41, %f39, %f40, %f38;
	ld.shared.f32 	%f42, [%r6+40];
	ld.shared.f32 	%f43, [%r9+640];
	fma.rn.f32 	%f44, %f42, %f43, %f41;
	ld.shared.f32 	%f45, [%r6+44];
	ld.shared.f32 	%f46, [%r9+704];
	fma.rn.f32 	%f47, %f45, %f46, %f44;
	ld.shared.f32 	%f48, [%r6+48];
	ld.shared.f32 	%f49, [%r9+768];
	fma.rn.f32 	%f50, %f48, %f49, %f47;
	ld.shared.f32 	%f51, [%r6+52];
	ld.shared.f32 	%f52, [%r9+832];
	fma.rn.f32 	%f53, %f51, %f52, %f50;
	ld.shared.f32 	%f54, [%r6+56];
	ld.shared.f32 	%f55, [%r9+896];
	fma.rn.f32 	%f56, %f54, %f55, %f53;
	ld.shared.f32 	%f57, [%r6+60];
	ld.shared.f32 	%f58, [%r9+960];
	fma.rn.f32 	%f62, %f57, %f58, %f56;
	bar.sync 	0;
	add.s32 	%r42, %r42, 1;
	setp.ne.s32 	%p8, %r42, 0;
	add.s32 	%r41, %r41, %r12;
	add.s32 	%r40, %r40, 16;
	add.s32 	%r39, %r39, 16;
	add.s32 	%r38, %r38, 16;
	@%p8 bra 	$L__BB1_2;
$L__BB1_7:
	setp.ge.s32 	%p9, %r2, %r24;
	setp.ge.s32 	%p10, %r5, %r26;
	or.pred  	%p11, %p9, %p10;
	@%p11 bra 	$L__BB1_9;
	mad.lo.s32 	%r37, %r26, %r2, %r5;
	cvta.to.global.u64 	%rd10, %rd5;
	mul.wide.s32 	%rd11, %r37, 4;
	add.s64 	%rd12, %rd10, %rd11;
	st.global.f32 	[%rd12], %f62;
$L__BB1_9:
	ret;

}


// ===== COMPILED SASS (sm_100) =====

	.target	sm_100

	.elftype	@"ET_EXEC"


//--------------------- .note.nv.tkinfo           --------------------------
	.section	.note.nv.tkinfo,"",@"SHT_NOTE"
	.sectionflags	@"SHF_NOTE_NV_TKINFO"
	.tkinfo
        /*0018*/ 	.word	0x00000002
        /*0030*/ 	.string	""
        /*0030*/ 	.string	"ptxas"
        /*0030*/ 	.string	"Cuda compilation tools, release 13.0, V13.0.88"
        /*0030*/ 	.string	"Build cuda_13.0.r13.0/compiler.36424714_0"
        /*0030*/ 	.string	"-arch sm_100 -m 64 "



//--------------------- .note.nv.cuinfo           --------------------------
	.section	.note.nv.cuinfo,"",@"SHT_NOTE"
	.sectionflags	@"SHF_NOTE_NV_CUINFO"
        /*0018*/ 	.short	0x0002
        /*001a*/ 	.short	0x0064
        /*001c*/ 	.short	0x0082
	.zero		2


//--------------------- .nv.info                  --------------------------
	.section	.nv.info,"",@"SHT_CUDA_INFO"
	.align	4


	//----- nvinfo : EIATTR_REGCOUNT
	.align		4
        /*0000*/ 	.byte	0x04, 0x2f
        /*0002*/ 	.short	(.L_1 - .L_0)
	.align		4
.L_0:
        /*0004*/ 	.word	index@(_Z11MatMulNaivePKfS0_Pfiii)
        /*0008*/ 	.word	0x00000020


	//----- nvinfo : EIATTR_FRAME_SIZE
	.align		4
.L_1:
        /*000c*/ 	.byte	0x04, 0x11
        /*000e*/ 	.short	(.L_3 - .L_2)
	.align		4
.L_2:
        /*0010*/ 	.word	index@(_Z11MatMulNaivePKfS0_Pfiii)
        /*0014*/ 	.word	0x00000000


	//----- nvinfo : EIATTR_REGCOUNT
	.align		4
.L_3:
        /*0018*/ 	.byte	0x04, 0x2f
        /*001a*/ 	.short	(.L_5 - .L_4)
	.align		4
.L_4:
        /*001c*/ 	.word	index@(_Z16MatMulCornerTurnPKfS0_Pfiii)
        /*0020*/ 	.word	0x00000020


	//----- nvinfo : EIATTR_FRAME_SIZE
	.align		4
.L_5:
        /*0024*/ 	.byte	0x04, 0x11
        /*0026*/ 	.short	(.L_7 - .L_6)
	.align		4
.L_6:
        /*0028*/ 	.word	index@(_Z16MatMulCornerTurnPKfS0_Pfiii)
        /*002c*/ 	.word	0x00000000


	//----- nvinfo : EIATTR_MIN_STACK_SIZE
	.align		4
.L_7:
        /*0030*/ 	.byte	0x04, 0x12
        /*0032*/ 	.short	(.L_9 - .L_8)
	.align		4
.L_8:
        /*0034*/ 	.word	index@(_Z16MatMulCornerTurnPKfS0_Pfiii)
        /*0038*/ 	.word	0x00000000


	//----- nvinfo : EIATTR_MIN_STACK_SIZE
	.align		4
.L_9:
        /*003c*/ 	.byte	0x04, 0x12
        /*003e*/ 	.short	(.L_11 - .L_10)
	.align		4
.L_10:
        /*0040*/ 	.word	index@(_Z11MatMulNaivePKfS0_Pfiii)
        /*0044*/ 	.word	0x00000000
.L_11:


//--------------------- .nv.compat                --------------------------
	.section	.nv.compat,"",@"SHT_CUDA_COMPAT_INFO"
	.align	4
        /*0000*/ 	.byte	0x02, 0x09, 0x00, 0x00, 0x02, 0x02, 0x01, 0x00, 0x02, 0x05, 0x05, 0x00, 0x03, 0x07, 0x01, 0x01
        /*0010*/ 	.byte	0x02, 0x03, 0x00, 0x00, 0x02, 0x06, 0x01, 0x00, 0x04, 0x0b, 0x08, 0x00, 0x09, 0x00, 0x00, 0x00
        /*0020*/ 	.byte	0x00, 0x00, 0x00, 0x00


//--------------------- .nv.info._Z16MatMulCornerTurnPKfS0_Pfiii --------------------------
	.section	.nv.info._Z16MatMulCornerTurnPKfS0_Pfiii,"",@"SHT_CUDA_INFO"
	.sectionflags	@""
	.align	4


	//----- nvinfo : EIATTR_CUDA_API_VERSION
	.align		4
        /*0000*/ 	.byte	0x04, 0x37
        /*0002*/ 	.short	(.L_13 - .L_12)
.L_12:
        /*0004*/ 	.word	0x00000082


	//----- nvinfo : EIATTR_KPARAM_INFO
	.align		4
.L_13:
        /*0008*/ 	.byte	0x04, 0x17
        /*000a*/ 	.short	(.L_15 - .L_14)
.L_14:
        /*000c*/ 	.word	0x00000000
        /*0010*/ 	.short	0x0005
        /*0012*/ 	.short	0x0020
        /*0014*/ 	.byte	0x00, 0xf0, 0x11, 0x00


	//----- nvinfo : EIATTR_KPARAM_INFO
	.align		4
.L_15:
        /*0018*/ 	.byte	0x04, 0x17
        /*001a*/ 	.short	(.L_17 - .L_16)
.L_16:
        /*001c*/ 	.word	0x00000000
        /*0020*/ 	.short	0x0004
        /*0022*/ 	.short	0x001c
        /*0024*/ 	.byte	0x00, 0xf0, 0x11, 0x00


	//----- nvinfo : EIATTR_KPARAM_INFO
	.align		4
.L_17:
        /*0028*/ 	.byte	0x04, 0x17
        /*002a*/ 	.short	(.L_19 - .L_18)
.L_18:
        /*002c*/ 	.word	0x00000000
        /*0030*/ 	.short	0x0003
        /*0032*/ 	.short	0x0018
        /*0034*/ 	.byte	0x00, 0xf0, 0x11, 0x00


	//----- nvinfo : EIATTR_KPARAM_INFO
	.align		4
.L_19:
        /*0038*/ 	.byte	0x04, 0x17
        /*003a*/ 	.short	(.L_21 - .L_20)
.L_20:
        /*003c*/ 	.word	0x00000000
        /*0040*/ 	.short	0x0002
        /*0042*/ 	.short	0x0010
        /*0044*/ 	.byte	0x00, 0xf5, 0x21, 0x00


	//----- nvinfo : EIATTR_KPARAM_INFO
	.align		4
.L_21:
        /*0048*/ 	.byte	0x04, 0x17
        /*004a*/ 	.short	(.L_23 - .L_22)
.L_22:
        /*004c*/ 	.word	0x00000000
        /*0050*/ 	.short	0x0001
        /*0052*/ 	.short	0x0008
        /*0054*/ 	.byte	0x00, 0xf5, 0x21, 0x00


	//----- nvinfo : EIATTR_KPARAM_INFO
	.align		4
.L_23:
        /*0058*/ 	.byte	0x04, 0x17
        /*005a*/ 	.short	(.L_25 - .L_24)
.L_24:
        /*005c*/ 	.word	0x00000000
        /*0060*/ 	.short	0x0000
        /*0062*/ 	.short	0x0000
        /*0064*/ 	.byte	0x00, 0xf5, 0x21, 0x00


	//----- nvinfo : EIATTR_SPARSE_MMA_MASK
	.align		4
.L_25:
        /*0068*/ 	.byte	0x03, 0x50
        /*006a*/ 	.short	0x0000


	//----- nvinfo : EIATTR_MAXREG_COUNT
	.align		4
        /*006c*/ 	.byte	0x03, 0x1b
        /*006e*/ 	.short	0x00ff


	//----- nvinfo : EIATTR_NUM_BARRIERS
	.align		4
        /*0070*/ 	.byte	0x02, 0x4c
        /*0072*/ 	.byte	0x01
	.zero		1


	//----- nvinfo : EIATTR_MERCURY_ISA_VERSION
	.align		4
        /*0074*/ 	.byte	0x03, 0x5f
        /*0076*/ 	.short	0x0101


	//----- nvinfo : EIATTR_VRC_CTA_INIT_COUNT
	.align		4
        /*0078*/ 	.byte	0x02, 0x4a
	.zero		1
	.zero		1


	//----- nvinfo : EIATTR_EXIT_INSTR_OFFSETS
	.align		4
        /*007c*/ 	.byte	0x04, 0x1c
        /*007e*/ 	.short	(.L_27 - .L_26)


	//   ....[0]....
.L_26:
        /*0080*/ 	.word	0x000005e0


	//   ....[1]....
        /*0084*/ 	.word	0x00000630


	//----- nvinfo : EIATTR_CBANK_PARAM_SIZE
	.align		4
.L_27:
        /*0088*/ 	.byte	0x03, 0x19
        /*008a*/ 	.short	0x0024


	//----- nvinfo : EIATTR_PARAM_CBANK
	.align		4
        /*008c*/ 	.byte	0x04, 0x0a
        /*008e*/ 	.short	(.L_29 - .L_28)
	.align		4
.L_28:
        /*0090*/ 	.word	index@(.nv.constant0._Z16MatMulCornerTurnPKfS0_Pfiii)
        /*0094*/ 	.short	0x0380
        /*0096*/ 	.short	0x0024


	//----- nvinfo : EIATTR_SW_WAR
	.align		4
.L_29:
        /*0098*/ 	.byte	0x04, 0x36
        /*009a*/ 	.short	(.L_31 - .L_30)
.L_30:
        /*009c*/ 	.word	0x00000008
.L_31:


//--------------------- .nv.info._Z11MatMulNaivePKfS0_Pfiii --------------------------
	.section	.nv.info._Z11MatMulNaivePKfS0_Pfiii,"",@"SHT_CUDA_INFO"
	.sectionflags	@""
	.align	4


	//----- nvinfo : EIATTR_CUDA_API_VERSION
	.align		4
        /*0000*/ 	.byte	0x04, 0x37
        /*0002*/ 	.short	(.L_33 - .L_32)
.L_32:
        /*0004*/ 	.word	0x00000082


	//----- nvinfo : EIATTR_KPARAM_INFO
	.align		4
.L_33:
        /*0008*/ 	.byte	0x04, 0x17
        /*000a*/ 	.short	(.L_35 - .L_34)
.L_34:
        /*000c*/ 	.word	0x00000000
        /*0010*/ 	.short	0x0005
        /*0012*/ 	.short	0x0020
        /*0014*/ 	.byte	0x00, 0xf0, 0x11, 0x00


	//----- nvinfo : EIATTR_KPARAM_INFO
	.align		4
.L_35:
        /*0018*/ 	.byte	0x04, 0x17
        /*001a*/ 	.short	(.L_37 - .L_36)
.L_36:
        /*001c*/ 	.word	0x00000000
        /*0020*/ 	.short	0x0004
        /*0022*/ 	.short	0x001c
        /*0024*/ 	.byte	0x00, 0xf0, 0x11, 0x00


	//----- nvinfo : EIATTR_KPARAM_INFO
	.align		4
.L_37:
        /*0028*/ 	.byte	0x04, 0x17
        /*002a*/ 	.short	(.L_39 - .L_38)
.L_38:
        /*002c*/ 	.word	0x00000000
        /*0030*/ 	.short	0x0003
        /*0032*/ 	.short	0x0018
        /*0034*/ 	.byte	0x00, 0xf0, 0x11, 0x00


	//----- nvinfo : EIATTR_KPARAM_INFO
	.align		4
.L_39:
        /*0038*/ 	.byte	0x04, 0x17
        /*003a*/ 	.short	(.L_41 - .L_40)
.L_40:
        /*003c*/ 	.word	0x00000000
        /*0040*/ 	.short	0x0002
        /*0042*/ 	.short	0x0010
        /*0044*/ 	.byte	0x00, 0xf5, 0x21, 0x00


	//----- nvinfo : EIATTR_KPARAM_INFO
	.align		4
.L_41:
        /*0048*/ 	.byte	0x04, 0x17
        /*004a*/ 	.short	(.L_43 - .L_42)
.L_42:
        /*004c*/ 	.word	0x00000000
        /*0050*/ 	.short	0x0001
        /*0052*/ 	.short	0x0008
        /*0054*/ 	.byte	0x00, 0xf5, 0x21, 0x00


	//----- nvinfo : EIATTR_KPARAM_INFO
	.align		4
.L_43:
        /*0058*/ 	.byte	0x04, 0x17
        /*005a*/ 	.short	(.L_45 - .L_44)
.L_44:
        /*005c*/ 	.word	0x00000000
        /*0060*/ 	.short	0x0000
        /*0062*/ 	.short	0x0000
        /*0064*/ 	.byte	0x00, 0xf5, 0x21, 0x00


	//----- nvinfo : EIATTR_SPARSE_MMA_MASK
	.align		4
.L_45:
        /*0068*/ 	.byte	0x03, 0x50
        /*006a*/ 	.short	0x0000


	//----- nvinfo : EIATTR_MAXREG_COUNT
	.align		4
        /*006c*/ 	.byte	0x03, 0x1b
        /*006e*/ 	.short	0x00ff


	//----- nvinfo : EIATTR_MERCURY_ISA_VERSION
	.align		4
        /*0070*/ 	.byte	0x03, 0x5f
        /*0072*/ 	.short	0x0101


	//----- nvinfo : EIATTR_VRC_CTA_INIT_COUNT
	.align		4
        /*0074*/ 	.byte	0x02, 0x4a
	.zero		1
	.zero		1


	//----- nvinfo : EIATTR_EXIT_INSTR_OFFSETS
	.align		4
        /*0078*/ 	.byte	0x04, 0x1c
        /*007a*/ 	.short	(.L_47 - .L_46)


	//   ....[0]....
.L_46:
        /*007c*/ 	.word	0x000000d0


	//   ....[1]....
        /*0080*/ 	.word	0x000008f0


	//----- nvinfo : EIATTR_CBANK_PARAM_SIZE
	.align		4
.L_47:
        /*0084*/ 	.byte	0x03, 0x19
        /*0086*/ 	.short	0x0024


	//----- nvinfo : EIATTR_PARAM_CBANK
	.align		4
        /*0088*/ 	.byte	0x04, 0x0a
        /*008a*/ 	.short	(.L_49 - .L_48)
	.align		4
.L_48:
        /*008c*/ 	.word	index@(.nv.constant0._Z11MatMulNaivePKfS0_Pfiii)
        /*0090*/ 	.short	0x0380
        /*0092*/ 	.short	0x0024


	//----- nvinfo : EIATTR_SW_WAR
	.align		4
.L_49:
        /*0094*/ 	.byte	0x04, 0x36
        /*0096*/ 	.short	(.L_51 - .L_50)
.L_50:
        /*0098*/ 	.word	0x00000008
.L_51:


//--------------------- .nv.callgraph             --------------------------
	.section	.nv.callgraph,"",@"SHT_CUDA_CALLGRAPH"
	.align	4
	.sectionentsize	8
	.align		4
        /*0000*/ 	.word	0x00000000
	.align		4
        /*0004*/ 	.word	0xffffffff
	.align		4
        /*0008*/ 	.word	0x00000000
	.align		4
        /*000c*/ 	.word	0xfffffffe
	.align		4
        /*0010*/ 	.word	0x00000000
	.align		4
        /*0014*/ 	.word	0xfffffffd
	.align		4
        /*0018*/ 	.word	0x00000000
	.align		4
        /*001c*/ 	.word	0xfffffffc


//--------------------- .text._Z16MatMulCornerTurnPKfS0_Pfiii --------------------------
	.section	.text._Z16MatMulCornerTurnPKfS0_Pfiii,"ax",@progbits
	.align	128
        .global         _Z16MatMulCornerTurnPKfS0_Pfiii
        .type           _Z16MatMulCornerTurnPKfS0_Pfiii,@function
        .size           _Z16MatMulCornerTurnPKfS0_Pfiii,(.L_x_8 - _Z16MatMulCornerTurnPKfS0_Pfiii)
        .other          _Z16MatMulCornerTurnPKfS0_Pfiii,@"STO_CUDA_ENTRY STV_DEFAULT"
_Z16MatMulCornerTurnPKfS0_Pfiii:
.text._Z16MatMulCornerTurnPKfS0_Pfiii:
[----:B------:R-:W-:Y:S01]  /*0000*/  LDC R1, c[0x0][0x37c] ;  /* 0x0000df00ff017b82 */ /* 0x000fe20000000800 */
[----:B------:R-:W0:Y:S01]  /*0010*/  S2R R2, SR_CTAID.Y ;  /* 0x0000000000027919 */ /* 0x000e220000002600 */
[----:B------:R-:W1:Y:S01]  /*0020*/  LDCU UR10, c[0x0][0x39c] ;  /* 0x00007380ff0a77ac */ /* 0x000e620008000800 */
[----:B------:R-:W-:Y:S01]  /*0030*/  HFMA2 R21, -RZ, RZ, 0, 0 ;  /* 0x00000000ff157431 */ /* 0x000fe200000001ff */
[----:B------:R-:W0:Y:S01]  /*0040*/  S2R R0, SR_TID.Y ;  /* 0x0000000000007919 */ /* 0x000e220000002200 */
[----:B------:R-:W2:Y:S01]  /*0050*/  LDCU UR14, c[0x0][0x3a0] ;  /* 0x00007400ff0e77ac */ /* 0x000ea20008000800 */
[----:B------:R-:W3:Y:S01]  /*0060*/  S2R R4, SR_CTAID.X ;  /* 0x0000000000047919 */ /* 0x000ee20000002500 */
[----:B------:R-:W4:Y:S01]  /*0070*/  LDCU.64 UR8, c[0x0][0x358] ;  /* 0x00006b00ff0877ac */ /* 0x000f220008000a00 */
[----:B------:R-:W3:Y:S01]  /*0080*/  S2R R13, SR_TID.X ;  /* 0x00000000000d7919 */ /* 0x000ee20000002100 */
[----:B-1----:R-:W-:Y:S01]  /*0090*/  UISETP.GE.AND UP0, UPT, UR10, 0x1, UPT ;  /* 0x000000010a00788c */ /* 0x002fe2000bf06270 */
[----:B0-----:R-:W-:-:S02]  /*00a0*/  LEA R2, R2, R0, 0x4 ;  /* 0x0000000002027211 */ /* 0x001fc400078e20ff */
[----:B---3--:R-:W-:-:S06]  /*00b0*/  LEA R3, R4, R13, 0x4 ;  /* 0x0000000d04037211 */ /* 0x008fcc00078e20ff */
[----:B--2-4-:R-:W-:Y:S05]  /*00c0*/  BRA.U !UP0, `(.L_x_0) ;  /* 0x0000000508387547 */ /* 0x014fea000b800000 */
[----:B------:R-:W0:Y:S01]  /*00d0*/  S2UR UR7, SR_CgaCtaId ;  /* 0x00000000000779c3 */ /* 0x000e220000008800 */
[----:B------:R-:W1:Y:S01]  /*00e0*/  LDCU UR11, c[0x0][0x3a0] ;  /* 0x00007400ff0b77ac */ /* 0x000e620008000800 */
[----:B------:R-:W-:Y:S01]  /*00f0*/  MOV R21, RZ ;  /* 0x000000ff00157202 */ /* 0x000fe20000000f00 */
[----:B------:R-:W-:Y:S01]  /*0100*/  IMAD R12, R2, UR10, R13 ;  /* 0x0000000a020c7c24 */ /* 0x000fe2000f8e020d */
[----:B------:R-:W-:Y:S01]  /*0110*/  UMOV UR5, 0x400 ;  /* 0x0000040000057882 */ /* 0x000fe20000000000 */
[----:B------:R-:W-:-:S03]  /*0120*/  UIADD3 UR4, UPT, UPT, UR10, 0xf, URZ ;  /* 0x0000000f0a047890 */ /* 0x000fc6000fffe0ff */
[----:B------:R-:W2:Y:S01]  /*0130*/  LDC R14, c[0x0][0x3a0] ;  /* 0x0000e800ff0e7b82 */ /* 0x000ea20000000800 */
[----:B------:R-:W-:Y:S02]  /*0140*/  UIADD3 UR6, UPT, UPT, UR5, 0x400, URZ ;  /* 0x0000040005067890 */ /* 0x000fe4000fffe0ff */
[----:B------:R-:W-:Y:S01]  /*0150*/  USHF.R.U32.HI UR4, URZ, 0x4, UR4 ;  /* 0x00000004ff047899 */ /* 0x000fe20008011604 */
[----:B------:R-:W3:Y:S03]  /*0160*/  LDCU.64 UR12, c[0x0][0x398] ;  /* 0x00007300ff0c77ac */ /* 0x000ee60008000a00 */
[----:B------:R-:W-:Y:S01]  /*0170*/  UIADD3 UR4, UPT, UPT, -UR4, URZ, URZ ;  /* 0x000000ff04047290 */ /* 0x000fe2000fffe1ff */
[----:B-1----:R-:W-:Y:S01]  /*0180*/  IMAD R19, R0, UR11, R13 ;  /* 0x0000000b00137c24 */ /* 0x002fe2000f8e020d */
[----:B0-----:R-:W-:-:S04]  /*0190*/  ULEA UR5, UR7, UR5, 0x18 ;  /* 0x0000000507057291 */ /* 0x001fc8000f8ec0ff */
[----:B------:R-:W-:Y:S01]  /*01a0*/  LEA R19, R4, R19, 0x4 ;  /* 0x0000001304137211 */ /* 0x000fe200078e20ff */
[----:B------:R-:W-:Y:S01]  /*01b0*/  ULEA UR6, UR7, UR6, 0x18 ;  /* 0x0000000607067291 */ /* 0x000fe2000f8ec0ff */
[----:B------:R-:W-:-:S05]  /*01c0*/  LEA R16, R0, UR5, 0x6 ;  /* 0x0000000500107c11 */ /* 0x000fca000f8e30ff */
[C---:B------:R-:W-:Y:S02]  /*01d0*/  LEA R17, R13.reuse, UR6, 0x2 ;  /* 0x000000060d117c11 */ /* 0x040fe4000f8e10ff */
[----:B------:R-:W-:Y:S02]  /*01e0*/  LEA R18, R13, R16, 0x2 ;  /* 0x000000100d127211 */ /* 0x000fe400078e10ff */
[----:B---3--:R-:W-:-:S07]  /*01f0*/  LEA R15, R0, R17, 0x6 ;  /* 0x00000011000f7211 */ /* 0x008fce00078e30ff */
.L_x_1:
[----:B------:R-:W-:Y:S01]  /*0200*/  ISETP.GE.U32.AND P1, PT, R13, UR13, PT ;  /* 0x0000000d0d007c0c */ /* 0x000fe2000bf26070 */
[----:B------:R-:W-:Y:S01]  /*0210*/  HFMA2 R22, -RZ, RZ, 0, 0 ;  /* 0x00000000ff167431 */ /* 0x000fe200000001ff */
[----:B------:R-:W-:Y:S02]  /*0220*/  ISETP.GE.U32.AND P0, PT, R0, UR13, PT ;  /* 0x0000000d00007c0c */ /* 0x000fe4000bf06070 */
[----:B------:R-:W-:Y:S02]  /*0230*/  ISETP.GE.OR P1, PT, R2, UR12, P1 ;  /* 0x0000000c02007c0c */ /* 0x000fe40008f26670 */
[----:B--2---:R-:W-:Y:S02]  /*0240*/  ISETP.GE.OR P0, PT, R3, R14, P0 ;  /* 0x0000000e0300720c */ /* 0x004fe40000706670 */
[----:B------:R-:W-:-:S09]  /*0250*/  MOV R29, RZ ;  /* 0x000000ff001d7202 */ /* 0x000fd20000000f00 */
[----:B------:R-:W0:Y:S08]  /*0260*/  @!P1 LDC.64 R6, c[0x0][0x380] ;  /* 0x0000e000ff069b82 */ /* 0x000e300000000a00 */
[----:B------:R-:W1:Y:S01]  /*0270*/  @!P0 LDC.64 R4, c[0x0][0x388] ;  /* 0x0000e200ff048b82 */ /* 0x000e620000000a00 */
[----:B0-----:R-:W-:-:S05]  /*0280*/  @!P1 IMAD.WIDE.U32 R6, R12, 0x4, R6 ;  /* 0x000000040c069825 */ /* 0x001fca00078e0006 */
[----:B------:R-:W2:Y:S01]  /*0290*/  @!P1 LDG.E.CONSTANT R29, desc[UR8][R6.64] ;  /* 0x00000008061d9981 */ /* 0x000ea2000c1e9900 */
[----:B-1----:R-:W-:-:S05]  /*02a0*/  @!P0 IMAD.WIDE.U32 R24, R19, 0x4, R4 ;  /* 0x0000000413188825 */ /* 0x002fca00078e0004 */
[----:B------:R-:W3:Y:S01]  /*02b0*/  @!P0 LDG.E.CONSTANT R22, desc[UR8][R24.64] ;  /* 0x0000000818168981 */ /* 0x000ee2000c1e9900 */
[----:B------:R-:W-:-:S04]  /*02c0*/  UIADD3 UR4, UPT, UPT, UR4, 0x1, URZ ;  /* 0x0000000104047890 */ /* 0x000fc8000fffe0ff */
[----:B------:R-:W-:Y:S01]  /*02d0*/  UISETP.NE.AND UP0, UPT, UR4, URZ, UPT ;  /* 0x000000ff0400728c */ /* 0x000fe2000bf05270 */
[----:B------:R-:W-:Y:S02]  /*02e0*/  IADD3 R0, PT, PT, R0, 0x10, RZ ;  /* 0x0000001000007810 */ /* 0x000fe40007ffe0ff */
[----:B------:R-:W-:Y:S02]  /*02f0*/  IADD3 R13, PT, PT, R13, 0x10, RZ ;  /* 0x000000100d0d7810 */ /* 0x000fe40007ffe0ff */
[----:B------:R-:W-:Y:S02]  /*0300*/  IADD3 R12, PT, PT, R12, 0x10, RZ ;  /* 0x000000100c0c7810 */ /* 0x000fe40007ffe0ff */
[----:B------:R-:W-:Y:S01]  /*0310*/  LEA R19, R14, R19, 0x4 ;  /* 0x000000130e137211 */ /* 0x000fe200078e20ff */
[----:B--2---:R-:W-:Y:S04]  /*0320*/  STS [R18], R29 ;  /* 0x0000001d12007388 */ /* 0x004fe80000000800 */
[----:B---3--:R-:W-:Y:S01]  /*0330*/  STS [R15], R22 ;  /* 0x000000160f007388 */ /* 0x008fe20000000800 */
[----:B------:R-:W-:Y:S06]  /*0340*/  BAR.SYNC.DEFER_BLOCKING 0x0 ;  /* 0x0000000000007b1d */ /* 0x000fec0000010000 */
[----:B------:R-:W-:Y:S04]  /*0350*/  LDS R28, [R17] ;  /* 0x00000000111c7984 */ /* 0x000fe80000000800 */
[----:B------:R-:W0:Y:S04]  /*0360*/  LDS.128 R8, [R16] ;  /* 0x0000000010087984 */ /* 0x000e280000000c00 */
[----:B------:R-:W1:Y:S04]  /*0370*/  LDS R29, [R17+0x40] ;  /* 0x00004000111d7984 */ /* 0x000e680000000800 */
[----:B------:R-:W2:Y:S04]  /*0380*/  LDS R27, [R17+0x80] ;  /* 0x00008000111b7984 */ /* 0x000ea80000000800 */
[----:B------:R-:W3:Y:S04]  /*0390*/  LDS R26, [R17+0xc0] ;  /* 0x0000c000111a7984 */ /* 0x000ee80000000800 */
[----:B------:R-:W-:Y:S04]  /*03a0*/  LDS R23, [R17+0x100] ;  /* 0x0001000011177984 */ /* 0x000fe80000000800 */
[----:B------:R-:W4:Y:S04]  /*03b0*/  LDS.128 R4, [R16+0x10] ;  /* 0x0000100010047984 */ /* 0x000f280000000c00 */
[----:B------:R-:W5:Y:S04]  /*03c0*/  LDS R20, [R17+0x140] ;  /* 0x0001400011147984 */ /* 0x000f680000000800 */
[----:B------:R-:W5:Y:S04]  /*03d0*/  LDS R25, [R17+0x180] ;  /* 0x0001800011197984 */ /* 0x000f680000000800 */
[----:B------:R-:W5:Y:S04]  /*03e0*/  LDS R22, [R17+0x1c0] ;  /* 0x0001c00011167984 */ /* 0x000f680000000800 */
[----:B------:R-:W-:Y:S01]  /*03f0*/  LDS R24, [R17+0x240] ;  /* 0x0002400011187984 */ /* 0x000fe20000000800 */
[----:B0-----:R-:W-:-:S03]  /*0400*/  FFMA R8, R8, R28, R21 ;  /* 0x0000001c08087223 */ /* 0x001fc60000000015 */
[----:B------:R-:W-:Y:S01]  /*0410*/  LDS R21, [R17+0x200] ;  /* 0x0002000011157984 */ /* 0x000fe20000000800 */
[----:B-1----:R-:W-:-:S04]  /*0420*/  FFMA R8, R29, R9, R8 ;  /* 0x000000091d087223 */ /* 0x002fc80000000008 */
[----:B--2---:R-:W-:-:S04]  /*0430*/  FFMA R27, R27, R10, R8 ;  /* 0x0000000a1b1b7223 */ /* 0x004fc80000000008 */
[----:B---3--:R-:W-:Y:S02]  /*0440*/  FFMA R27, R26, R11, R27 ;  /* 0x0000000b1a1b7223 */ /* 0x008fe4000000001b */
[----:B------:R-:W0:Y:S02]  /*0450*/  LDS.128 R8, [R16+0x20] ;  /* 0x0000200010087984 */ /* 0x000e240000000c00 */
[----:B----4-:R-:W-:-:S04]  /*0460*/  FFMA R23, R4, R23, R27 ;  /* 0x0000001704177223 */ /* 0x010fc8000000001b */
[----:B-----5:R-:W-:Y:S02]  /*0470*/  FFMA R20, R20, R5, R23 ;  /* 0x0000000514147223 */ /* 0x020fe40000000017 */
[----:B------:R-:W1:Y:S02]  /*0480*/  LDS R23, [R17+0x280] ;  /* 0x0002800011177984 */ /* 0x000e640000000800 */
[----:B------:R-:W-:Y:S02]  /*0490*/  FFMA R25, R25, R6, R20 ;  /* 0x0000000619197223 */ /* 0x000fe40000000014 */
[----:B------:R-:W2:Y:S02]  /*04a0*/  LDS R20, [R17+0x2c0] ;  /* 0x0002c00011147984 */ /* 0x000ea40000000800 */
[----:B------:R-:W-:Y:S02]  /*04b0*/  FFMA R27, R22, R7, R25 ;  /* 0x00000007161b7223 */ /* 0x000fe40000000019 */
[----:B------:R-:W-:Y:S04]  /*04c0*/  LDS R25, [R17+0x300] ;  /* 0x0003000011197984 */ /* 0x000fe80000000800 */
[----:B------:R-:W3:Y:S04]  /*04d0*/  LDS.128 R4, [R16+0x30] ;  /* 0x0000300010047984 */ /* 0x000ee80000000c00 */
[----:B------:R-:W4:Y:S01]  /*04e0*/  LDS R22, [R17+0x340] ;  /* 0x0003400011167984 */ /* 0x000f220000000800 */
[----:B0-----:R-:W-:-:S03]  /*04f0*/  FFMA R27, R8, R21, R27 ;  /* 0x00000015081b7223 */ /* 0x001fc6000000001b */
[----:B------:R-:W0:Y:S04]  /*0500*/  LDS R21, [R17+0x380] ;  /* 0x0003800011157984 */ /* 0x000e280000000800 */
[----:B------:R-:W5:Y:S01]  /*0510*/  LDS R8, [R17+0x3c0] ;  /* 0x0003c00011087984 */ /* 0x000f620000000800 */
[----:B------:R-:W-:-:S04]  /*0520*/  FFMA R24, R24, R9, R27 ;  /* 0x0000000918187223 */ /* 0x000fc8000000001b */
[----:B-1----:R-:W-:-:S04]  /*0530*/  FFMA R23, R23, R10, R24 ;  /* 0x0000000a17177223 */ /* 0x002fc80000000018 */
[----:B--2---:R-:W-:-:S04]  /*0540*/  FFMA R11, R20, R11, R23 ;  /* 0x0000000b140b7223 */ /* 0x004fc80000000017 */
[----:B---3--:R-:W-:-:S04]  /*0550*/  FFMA R11, R4, R25, R11 ;  /* 0x00000019040b7223 */ /* 0x008fc8000000000b */
[----:B----4-:R-:W-:-:S04]  /*0560*/  FFMA R22, R22, R5, R11 ;  /* 0x0000000516167223 */ /* 0x010fc8000000000b */
[----:B0-----:R-:W-:-:S04]  /*0570*/  FFMA R21, R21, R6, R22 ;  /* 0x0000000615157223 */ /* 0x001fc80000000016 */
[----:B-----5:R-:W-:Y:S01]  /*0580*/  FFMA R21, R8, R7, R21 ;  /* 0x0000000708157223 */ /* 0x020fe20000000015 */
[----:B------:R-:W-:Y:S06]  /*0590*/  BAR.SYNC.DEFER_BLOCKING 0x0 ;  /* 0x0000000000007b1d */ /* 0x000fec0000010000 */
[----:B------:R-:W-:Y:S05]  /*05a0*/  BRA.U UP0, `(.L_x_1) ;  /* 0xfffffffd00147547 */ /* 0x000fea000b83ffff */
.L_x_0:
[----:B------:R-:W0:Y:S01]  /*05b0*/  LDCU UR4, c[0x0][0x398] ;  /* 0x00007300ff0477ac */ /* 0x000e220008000800 */
[----:B------:R-:W-:-:S04]  /*05c0*/  ISETP.GE.AND P0, PT, R3, UR14, PT ;  /* 0x0000000e03007c0c */ /* 0x000fc8000bf06270 */
[----:B0-----:R-:W-:-:S13]  /*05d0*/  ISETP.GE.OR P0, PT, R2, UR4, P0 ;  /* 0x0000000402007c0c */ /* 0x001fda0008706670 */
[----:B------:R-:W-:Y:S05]  /*05e0*/  @P0 EXIT ;  /* 0x000000000000094d */ /* 0x000fea0003800000 */
[----:B------:R-:W0:Y:S01]  /*05f0*/  LDC.64 R4, c[0x0][0x390] ;  /* 0x0000e400ff047b82 */ /* 0x000e220000000a00 */
[----:B------:R-:W-:-:S04]  /*0600*/  IMAD R3, R2, UR14, R3 ;  /* 0x0000000e02037c24 */ /* 0x000fc8000f8e0203 */
[----:B0-----:R-:W-:-:S05]  /*0610*/  IMAD.WIDE R2, R3, 0x4, R4 ;  /* 0x0000000403027825 */ /* 0x001fca00078e0204 */
[----:B------:R-:W-:Y:S01]  /*0620*/  STG.E desc[UR8][R2.64], R21 ;  /* 0x0000001502007986 */ /* 0x000fe2000c101908 */
[----:B------:R-:W-:Y:S05]  /*0630*/  EXIT ;  /* 0x000000000000794d */ /* 0x000fea0003800000 */
.L_x_2:
[----:B------:R-:W-:-:S00]  /*0640*/  BRA `(.L_x_2) ;  /* 0xfffffffc00fc7947 */ /* 0x000fc0000383ffff */
[----:B------:R-:W-:-:S00]  /*0650*/  NOP ;  /* 0x0000000000007918 */ /* 0x000fc00000000000 */
        /* <DEDUP_REMOVED lines=10> */
.L_x_8:


//--------------------- .text._Z11MatMulNaivePKfS0_Pfiii --------------------------
	.section	.text._Z11MatMulNaivePKfS0_Pfiii,"ax",@progbits
	.align	128
        .global         _Z11MatMulNaivePKfS0_Pfiii
        .type           _Z11MatMulNaivePKfS0_Pfiii,@function
        .size           _Z11MatMulNaivePKfS0_Pfiii,(.L_x_9 - _Z11MatMulNaivePKfS0_Pfiii)
        .other          _Z11MatMulNaivePKfS0_Pfiii,@"STO_CUDA_ENTRY STV_DEFAULT"
_Z11MatMulNaivePKfS0_Pfiii:
.text._Z11MatMulNaivePKfS0_Pfiii:
[----:B------:R-:W-:Y:S01]  /*0000*/  LDC R1, c[0x0][0x37c] ;  /* 0x0000df00ff017b82 */ /* 0x000fe20000000800 */
[----:B------:R-:W0:Y:S07]  /*0010*/  S2R R5, SR_TID.X ;  /* 0x0000000000057919 */ /* 0x000e2e0000002100 */
[----:B------:R-:W1:Y:S01]  /*0020*/  LDC R16, c[0x0][0x364] ;  /* 0x0000d900ff107b82 */ /* 0x000e620000000800 */
[----:B------:R-:W2:Y:S01]  /*0030*/  LDCU UR6, c[0x0][0x398] ;  /* 0x00007300ff0677ac */ /* 0x000ea20008000800 */
[----:B------:R-:W1:Y:S06]  /*0040*/  S2R R3, SR_TID.Y ;  /* 0x0000000000037919 */ /* 0x000e6c0000002200 */
[----:B------:R-:W0:Y:S08]  /*0050*/  S2UR UR5, SR_CTAID.X ;  /* 0x00000000000579c3 */ /* 0x000e300000002500 */
[----:B------:R-:W0:Y:S08]  /*0060*/  LDC R0, c[0x0][0x360] ;  /* 0x0000d800ff007b82 */ /* 0x000e300000000800 */
[----:B------:R-:W1:Y:S08]  /*0070*/  S2UR UR4, SR_CTAID.Y ;  /* 0x00000000000479c3 */ /* 0x000e700000002600 */
[----:B------:R-:W3:Y:S01]  /*0080*/  LDC R17, c[0x0][0x3a0] ;  /* 0x0000e800ff117b82 */ /* 0x000ee20000000800 */
[----:B0-----:R-:W-:-:S02]  /*0090*/  IMAD R0, R0, UR5, R5 ;  /* 0x0000000500007c24 */ /* 0x001fc4000f8e0205 */
[----:B-1----:R-:W-:-:S03]  /*00a0*/  IMAD R16, R16, UR4, R3 ;  /* 0x0000000410107c24 */ /* 0x002fc6000f8e0203 */
[----:B---3--:R-:W-:-:S04]  /*00b0*/  ISETP.GE.AND P0, PT, R0, R17, PT ;  /* 0x000000110000720c */ /* 0x008fc80003f06270 */
[----:B--2---:R-:W-:-:S13]  /*00c0*/  ISETP.GE.OR P0, PT, R16, UR6, P0 ;  /* 0x0000000610007c0c */ /* 0x004fda0008706670 */
[----:B------:R-:W-:Y:S05]  /*00d0*/  @P0 EXIT ;  /* 0x000000000000094d */ /* 0x000fea0003800000 */
[----:B------:R-:W0:Y:S01]  /*00e0*/  LDC R19, c[0x0][0x39c] ;  /* 0x0000e700ff137b82 */ /* 0x000e220000000800 */
[----:B------:R-:W1:Y:S01]  /*00f0*/  LDCU.64 UR4, c[0x0][0x358] ;  /* 0x00006b00ff0477ac */ /* 0x000e620008000a00 */
[----:B------:R-:W-:Y:S01]  /*0100*/  HFMA2 R24, -RZ, RZ, 0, 0 ;  /* 0x00000000ff187431 */ /* 0x000fe200000001ff */
[----:B0-----:R-:W-:-:S13]  /*0110*/  ISETP.GE.AND P0, PT, R19, 0x1, PT ;  /* 0x000000011300780c */ /* 0x001fda0003f06270 */
[----:B-1----:R-:W-:Y:S05]  /*0120*/  @!P0 BRA `(.L_x_3) ;  /* 0x0000000400e08947 */ /* 0x002fea0003800000 */
[C---:B------:R-:W-:Y:S01]  /*0130*/  ISETP.GE.U32.AND P1, PT, R19.reuse, 0x8, PT ;  /* 0x000000081300780c */ /* 0x040fe20003f26070 */
[----:B------:R-:W-:Y:S01]  /*0140*/  IMAD R20, R16, R19, RZ ;  /* 0x0000001310147224 */ /* 0x000fe200078e02ff */
[----:B------:R-:W-:Y:S02]  /*0150*/  LOP3.LUT R27, R19, 0x7, RZ, 0xc0, !PT ;  /* 0x00000007131b7812 */ /* 0x000fe400078ec0ff */
[----:B------:R-:W-:Y:S02]  /*0160*/  MOV R24, RZ ;  /* 0x000000ff00187202 */ /* 0x000fe40000000f00 */
[----:B------:R-:W-:Y:S02]  /*0170*/  ISETP.NE.AND P0, PT, R27, RZ, PT ;  /* 0x000000ff1b00720c */ /* 0x000fe40003f05270 */
[----:B------:R-:W-:-:S05]  /*0180*/  MOV R21, RZ ;  /* 0x000000ff00157202 */ /* 0x000fca0000000f00 */
[----:B------:R-:W-:Y:S06]  /*0190*/  @!P1 BRA `(.L_x_4) ;  /* 0x0000000000c49947 */ /* 0x000fec0003800000 */
[----:B------:R-:W0:Y:S01]  /*01a0*/  LDC.64 R2, c[0x0][0x380] ;  /* 0x0000e000ff027b82 */ /* 0x000e220000000a00 */
[----:B------:R-:W-:Y:S02]  /*01b0*/  LOP3.LUT R21, R19, 0x7ffffff8, RZ, 0xc0, !PT ;  /* 0x7ffffff813157812 */ /* 0x000fe400078ec0ff */
[----:B------:R-:W-:Y:S02]  /*01c0*/  MOV R24, RZ ;  /* 0x000000ff00187202 */ /* 0x000fe40000000f00 */
[----:B------:R-:W-:Y:S02]  /*01d0*/  MOV R18, R0 ;  /* 0x0000000000127202 */ /* 0x000fe40000000f00 */
[----:B------:R-:W-:Y:S01]  /*01e0*/  IADD3 R22, PT, PT, -R21, RZ, RZ ;  /* 0x000000ff15167210 */ /* 0x000fe20007ffe1ff */
[----:B0-----:R-:W-:-:S03]  /*01f0*/  IMAD.WIDE.U32 R2, R20, 0x4, R2 ;  /* 0x0000000414027825 */ /* 0x001fc600078e0002 */
[----:B------:R-:W-:-:S04]  /*0200*/  IADD3 R4, P1, PT, R2, 0x10, RZ ;  /* 0x0000001002047810 */ /* 0x000fc80007f3e0ff */
[----:B------:R-:W-:-:S09]  /*0210*/  IADD3.X R5, PT, PT, RZ, R3, RZ, P1, !PT ;  /* 0x00000003ff057210 */ /* 0x000fd20000ffe4ff */
.L_x_5:
[----:B------:R-:W0:Y:S01]  /*0220*/  LDC.64 R14, c[0x0][0x388] ;  /* 0x0000e200ff0e7b82 */ /* 0x000e220000000a00 */
[----:B------:R-:W-:Y:S02]  /*0230*/  MOV R2, R4 ;  /* 0x0000000400027202 */ /* 0x000fe40000000f00 */
[----:B------:R-:W-:-:S05]  /*0240*/  MOV R3, R5 ;  /* 0x0000000500037202 */ /* 0x000fca0000000f00 */
[----:B------:R-:W2:Y:S04]  /*0250*/  LDG.E.CONSTANT R25, desc[UR4][R2.64+-0x10] ;  /* 0xfffff00402197981 */ /* 0x000ea8000c1e9900 */
[----:B------:R-:W3:Y:S04]  /*0260*/  LDG.E.CONSTANT R23, desc[UR4][R2.64+-0xc] ;  /* 0xfffff40402177981 */ /* 0x000ee8000c1e9900 */
[----:B------:R-:W4:Y:S04]  /*0270*/  LDG.E.CONSTANT R29, desc[UR4][R2.64+-0x8] ;  /* 0xfffff804021d7981 */ /* 0x000f28000c1e9900 */
[----:B------:R-:W5:Y:S01]  /*0280*/  LDG.E.CONSTANT R28, desc[UR4][R2.64+-0x4] ;  /* 0xfffffc04021c7981 */ /* 0x000f62000c1e9900 */
[----:B0-----:R-:W-:-:S05]  /*0290*/  IMAD.WIDE R14, R18, 0x4, R14 ;  /* 0x00000004120e7825 */ /* 0x001fca00078e020e */
[----:B------:R0:W2:Y:S01]  /*02a0*/  LDG.E.CONSTANT R26, desc[UR4][R14.64] ;  /* 0x000000040e1a7981 */ /* 0x0000a2000c1e9900 */
[----:B------:R-:W-:-:S04]  /*02b0*/  IMAD.WIDE R12, R17, 0x4, R14 ;  /* 0x00000004110c7825 */ /* 0x000fc800078e020e */
[C---:B------:R-:W-:Y:S02]  /*02c0*/  IMAD.WIDE R4, R17.reuse, 0x4, R12 ;  /* 0x0000000411047825 */ /* 0x040fe400078e020c */
[----:B------:R-:W3:Y:S02]  /*02d0*/  LDG.E.CONSTANT R12, desc[UR4][R12.64] ;  /* 0x000000040c0c7981 */ /* 0x000ee4000c1e9900 */
[C---:B------:R-:W-:Y:S02]  /*02e0*/  IMAD.WIDE R8, R17.reuse, 0x4, R4 ;  /* 0x0000000411087825 */ /* 0x040fe400078e0204 */
[----:B------:R-:W4:Y:S02]  /*02f0*/  LDG.E.CONSTANT R4, desc[UR4][R4.64] ;  /* 0x0000000404047981 */ /* 0x000f24000c1e9900 */
[C---:B------:R-:W-:Y:S02]  /*0300*/  IMAD.WIDE R6, R17.reuse, 0x4, R8 ;  /* 0x0000000411067825 */ /* 0x040fe400078e0208 */
[----:B------:R-:W5:Y:S02]  /*0310*/  LDG.E.CONSTANT R8, desc[UR4][R8.64] ;  /* 0x0000000408087981 */ /* 0x000f64000c1e9900 */
[----:B------:R-:W-:-:S02]  /*0320*/  IMAD.WIDE R10, R17, 0x4, R6 ;  /* 0x00000004110a7825 */ /* 0x000fc400078e0206 */
[----:B------:R-:W5:Y:S04]  /*0330*/  LDG.E.CONSTANT R5, desc[UR4][R2.64] ;  /* 0x0000000402057981 */ /* 0x000f68000c1e9900 */
[----:B------:R-:W5:Y:S01]  /*0340*/  LDG.E.CONSTANT R6, desc[UR4][R6.64] ;  /* 0x0000000406067981 */ /* 0x000f62000c1e9900 */
[----:B0-----:R-:W-:-:S03]  /*0350*/  IMAD.WIDE R14, R17, 0x4, R10 ;  /* 0x00000004110e7825 */ /* 0x001fc600078e020a */
[----:B------:R-:W5:Y:S04]  /*0360*/  LDG.E.CONSTANT R10, desc[UR4][R10.64] ;  /* 0x000000040a0a7981 */ /* 0x000f68000c1e9900 */
[----:B------:R-:W5:Y:S04]  /*0370*/  LDG.E.CONSTANT R13, desc[UR4][R14.64] ;  /* 0x000000040e0d7981 */ /* 0x000f68000c1e9900 */
[----:B------:R-:W5:Y:S04]  /*0380*/  LDG.E.CONSTANT R7, desc[UR4][R2.64+0x4] ;  /* 0x0000040402077981 */ /* 0x000f68000c1e9900 */
[----:B------:R-:W5:Y:S01]  /*0390*/  LDG.E.CONSTANT R9, desc[UR4][R2.64+0xc] ;  /* 0x00000c0402097981 */ /* 0x000f62000c1e9900 */
[----:B--2---:R-:W-:Y:S01]  /*03a0*/  FFMA R26, R25, R26, R24 ;  /* 0x0000001a191a7223 */ /* 0x004fe20000000018 */
[----:B------:R-:W-:-:S02]  /*03b0*/  IMAD.WIDE R24, R17, 0x4, R14 ;  /* 0x0000000411187825 */ /* 0x000fc400078e020e */
[----:B------:R-:W2:Y:S04]  /*03c0*/  LDG.E.CONSTANT R14, desc[UR4][R2.64+0x8] ;  /* 0x00000804020e7981 */ /* 0x000ea8000c1e9900 */
[----:B------:R-:W2:Y:S01]  /*03d0*/  LDG.E.CONSTANT R24, desc[UR4][R24.64] ;  /* 0x0000000418187981 */ /* 0x000ea2000c1e9900 */
[----:B---3--:R-:W-:Y:S01]  /*03e0*/  FFMA R12, R23, R12, R26 ;  /* 0x0000000c170c7223 */ /* 0x008fe2000000001a */
[----:B------:R-:W-:-:S03]  /*03f0*/  IADD3 R22, PT, PT, R22, 0x8, RZ ;  /* 0x0000000816167810 */ /* 0x000fc60007ffe0ff */
[----:B----4-:R-:W-:Y:S01]  /*0400*/  FFMA R29, R29, R4, R12 ;  /* 0x000000041d1d7223 */ /* 0x010fe2000000000c */
[----:B------:R-:W-:-:S03]  /*0410*/  ISETP.NE.AND P1, PT, R22, RZ, PT ;  /* 0x000000ff1600720c */ /* 0x000fc60003f25270 */
[----:B-----5:R-:W-:Y:S01]  /*0420*/  FFMA R8, R28, R8, R29 ;  /* 0x000000081c087223 */ /* 0x020fe2000000001d */
[----:B------:R-:W-:-:S03]  /*0430*/  IADD3 R4, P2, PT, R2, 0x20, RZ ;  /* 0x0000002002047810 */ /* 0x000fc60007f5e0ff */
[----:B------:R-:W-:Y:S01]  /*0440*/  FFMA R6, R5, R6, R8 ;  /* 0x0000000605067223 */ /* 0x000fe20000000008 */
[----:B------:R-:W-:Y:S02]  /*0450*/  IADD3.X R5, PT, PT, RZ, R3, RZ, P2, !PT ;  /* 0x00000003ff057210 */ /* 0x000fe400017fe4ff */
[----:B------:R-:W-:Y:S01]  /*0460*/  LEA R18, R17, R18, 0x3 ;  /* 0x0000001211127211 */ /* 0x000fe200078e18ff */
[----:B------:R-:W-:-:S04]  /*0470*/  FFMA R7, R7, R10, R6 ;  /* 0x0000000a07077223 */ /* 0x000fc80000000006 */
[----:B--2---:R-:W-:-:S04]  /*0480*/  FFMA R14, R14, R13, R7 ;  /* 0x0000000d0e0e7223 */ /* 0x004fc80000000007 */
[----:B------:R-:W-:Y:S01]  /*0490*/  FFMA R24, R9, R24, R14 ;  /* 0x0000001809187223 */ /* 0x000fe2000000000e */
[----:B------:R-:W-:Y:S06]  /*04a0*/  @P1 BRA `(.L_x_5) ;  /* 0xfffffffc005c1947 */ /* 0x000fec000383ffff */
.L_x_4:
[----:B------:R-:W-:Y:S05]  /*04b0*/  @!P0 BRA `(.L_x_3) ;  /* 0x0000000000fc8947 */ /* 0x000fea0003800000 */
[----:B------:R-:W-:Y:S02]  /*04c0*/  ISETP.GE.U32.AND P1, PT, R27, 0x4, PT ;  /* 0x000000041b00780c */ /* 0x000fe40003f26070 */
[----:B------:R-:W-:-:S04]  /*04d0*/  LOP3.LUT R14, R19, 0x3, RZ, 0xc0, !PT ;  /* 0x00000003130e7812 */ /* 0x000fc800078ec0ff */
[----:B------:R-:W-:-:S07]  /*04e0*/  ISETP.NE.AND P0, PT, R14, RZ, PT ;  /* 0x000000ff0e00720c */ /* 0x000fce0003f05270 */
[----:B------:R-:W-:Y:S06]  /*04f0*/  @!P1 BRA `(.L_x_6) ;  /* 0x00000000006c9947 */ /* 0x000fec0003800000 */
[----:B------:R-:W0:Y:S01]  /*0500*/  LDC.64 R4, c[0x0][0x388] ;  /* 0x0000e200ff047b82 */ /* 0x000e220000000a00 */
[----:B------:R-:W1:Y:S01]  /*0510*/  LDCU.64 UR6, c[0x0][0x380] ;  /* 0x00007000ff0677ac */ /* 0x000e620008000a00 */
[----:B------:R-:W-:Y:S01]  /*0520*/  IMAD R7, R21, R17, R0 ;  /* 0x0000001115077224 */ /* 0x000fe200078e0200 */
[CC--:B------:R-:W-:Y:S02]  /*0530*/  IADD3 R3, PT, PT, R20.reuse, R21.reuse, RZ ;  /* 0x0000001514037210 */ /* 0x0c0fe40007ffe0ff */
[----:B------:R-:W-:-:S03]  /*0540*/  IADD3 R8, P1, PT, R20, R21, RZ ;  /* 0x0000001514087210 */ /* 0x000fc60007f3e0ff */
[----:B------:R-:W2:Y:S01]  /*0550*/  LDC.64 R12, c[0x0][0x380] ;  /* 0x0000e000ff0c7b82 */ /* 0x000ea20000000a00 */
[----:B0-----:R-:W-:-:S04]  /*0560*/  IMAD.WIDE R4, R7, 0x4, R4 ;  /* 0x0000000407047825 */ /* 0x001fc800078e0204 */
[----:B------:R-:W-:Y:S02]  /*0570*/  IMAD.WIDE R6, R17, 0x4, R4 ;  /* 0x0000000411067825 */ /* 0x000fe400078e0204 */
[----:B------:R-:W3:Y:S02]  /*0580*/  LDG.E.CONSTANT R4, desc[UR4][R4.64] ;  /* 0x0000000404047981 */ /* 0x000ee4000c1e9900 */
[----:B--2---:R-:W-:Y:S01]  /*0590*/  IMAD.WIDE.U32 R12, R3, 0x4, R12 ;  /* 0x00000004030c7825 */ /* 0x004fe200078e000c */
[----:B------:R-:W-:Y:S02]  /*05a0*/  IADD3.X R3, PT, PT, RZ, RZ, RZ, P1, !PT ;  /* 0x000000ffff037210 */ /* 0x000fe40000ffe4ff */
[----:B-1----:R-:W-:-:S03]  /*05b0*/  LEA R2, P1, R8, UR6, 0x2 ;  /* 0x0000000608027c11 */ /* 0x002fc6000f8210ff */
[----:B------:R-:W3:Y:S01]  /*05c0*/  LDG.E.CONSTANT R13, desc[UR4][R12.64] ;  /* 0x000000040c0d7981 */ /* 0x000ee2000c1e9900 */
[----:B------:R-:W-:Y:S01]  /*05d0*/  LEA.HI.X R3, R8, UR7, R3, 0x2, P1 ;  /* 0x0000000708037c11 */ /* 0x000fe200088f1403 */
[C---:B------:R-:W-:Y:S02]  /*05e0*/  IMAD.WIDE R8, R17.reuse, 0x4, R6 ;  /* 0x0000000411087825 */ /* 0x040fe400078e0206 */
[----:B------:R-:W2:Y:S04]  /*05f0*/  LDG.E.CONSTANT R6, desc[UR4][R6.64] ;  /* 0x0000000406067981 */ /* 0x000ea8000c1e9900 */
[----:B------:R-:W2:Y:S01]  /*0600*/  LDG.E.CONSTANT R15, desc[UR4][R2.64+0x4] ;  /* 0x00000404020f7981 */ /* 0x000ea2000c1e9900 */
[----:B------:R-:W-:-:S03]  /*0610*/  IMAD.WIDE R10, R17, 0x4, R8 ;  /* 0x00000004110a7825 */ /* 0x000fc600078e0208 */
[----:B------:R-:W4:Y:S04]  /*0620*/  LDG.E.CONSTANT R22, desc[UR4][R8.64] ;  /* 0x0000000408167981 */ /* 0x000f28000c1e9900 */
[----:B------:R-:W4:Y:S04]  /*0630*/  LDG.E.CONSTANT R18, desc[UR4][R2.64+0x8] ;  /* 0x0000080402127981 */ /* 0x000f28000c1e9900 */
[----:B------:R-:W5:Y:S04]  /*0640*/  LDG.E.CONSTANT R26, desc[UR4][R2.64+0xc] ;  /* 0x00000c04021a7981 */ /* 0x000f68000c1e9900 */
[----:B------:R-:W5:Y:S01]  /*0650*/  LDG.E.CONSTANT R10, desc[UR4][R10.64] ;  /* 0x000000040a0a7981 */ /* 0x000f62000c1e9900 */
[----:B------:R-:W-:Y:S01]  /*0660*/  IADD3 R21, PT, PT, R21, 0x4, RZ ;  /* 0x0000000415157810 */ /* 0x000fe20007ffe0ff */
[----:B---3--:R-:W-:-:S04]  /*0670*/  FFMA R24, R13, R4, R24 ;  /* 0x000000040d187223 */ /* 0x008fc80000000018 */
[----:B--2---:R-:W-:-:S04]  /*0680*/  FFMA R15, R15, R6, R24 ;  /* 0x000000060f0f7223 */ /* 0x004fc80000000018 */
[----:B----4-:R-:W-:-:S04]  /*0690*/  FFMA R15, R18, R22, R15 ;  /* 0x00000016120f7223 */ /* 0x010fc8000000000f */
[----:B-----5:R-:W-:-:S07]  /*06a0*/  FFMA R24, R26, R10, R15 ;  /* 0x0000000a1a187223 */ /* 0x020fce000000000f */
.L_x_6:
[----:B------:R-:W-:Y:S05]  /*06b0*/  @!P0 BRA `(.L_x_3) ;  /* 0x00000000007c8947 */ /* 0x000fea0003800000 */
[----:B------:R-:W-:Y:S01]  /*06c0*/  ISETP.NE.AND P1, PT, R14, 0x1, PT ;  /* 0x000000010e00780c */ /* 0x000fe20003f25270 */
[----:B------:R-:W0:Y:S01]  /*06d0*/  LDC.64 R10, c[0x0][0x380] ;  /* 0x0000e000ff0a7b82 */ /* 0x000e220000000a00 */
[----:B------:R-:W-:-:S04]  /*06e0*/  LOP3.LUT R19, R19, 0x1, RZ, 0xc0, !PT ;  /* 0x0000000113137812 */ /* 0x000fc800078ec0ff */
[----:B------:R-:W-:-:S03]  /*06f0*/  ISETP.NE.U32.AND P0, PT, R19, 0x1, PT ;  /* 0x000000011300780c */ /* 0x000fc60003f05070 */
[----:B------:R-:W1:Y:S04]  /*0700*/  LDC.64 R8, c[0x0][0x388] ;  /* 0x0000e200ff087b82 */ /* 0x000e680000000a00 */
[CC--:B------:R-:W-:Y:S02]  /*0710*/  @P1 IADD3 R13, PT, PT, R20.reuse, R21.reuse, RZ ;  /* 0x00000015140d1210 */ /* 0x0c0fe40007ffe0ff */
[----:B------:R-:W-:Y:S02]  /*0720*/  @P1 IADD3 R12, P2, PT, R20, R21, RZ ;  /* 0x00000015140c1210 */ /* 0x000fe40007f5e0ff */
[----:B------:R-:W2:Y:S02]  /*0730*/  @P1 LDC.64 R2, c[0x0][0x380] ;  /* 0x0000e000ff021b82 */ /* 0x000ea40000000a00 */
[----:B------:R-:W-:-:S06]  /*0740*/  @P1 IADD3.X R14, PT, PT, RZ, RZ, RZ, P2, !PT ;  /* 0x000000ffff0e1210 */ /* 0x000fcc00017fe4ff */
[----:B------:R-:W3:Y:S01]  /*0750*/  LDC.64 R4, c[0x0][0x380] ;  /* 0x0000e000ff047b82 */ /* 0x000ee20000000a00 */
[----:B0-----:R-:W-:-:S04]  /*0760*/  @P1 IMAD.WIDE.U32 R10, R13, 0x4, R10 ;  /* 0x000000040d0a1825 */ /* 0x001fc800078e000a */
[C---:B------:R-:W-:Y:S01]  /*0770*/  @P1 IMAD R13, R21.reuse, R17, R0 ;  /* 0x00000011150d1224 */ /* 0x040fe200078e0200 */
[----:B------:R-:W-:Y:S01]  /*0780*/  @P1 IADD3 R21, PT, PT, R21, 0x2, RZ ;  /* 0x0000000215151810 */ /* 0x000fe20007ffe0ff */
[----:B------:R-:W4:Y:S01]  /*0790*/  @P1 LDG.E.CONSTANT R11, desc[UR4][R10.64] ;  /* 0x000000040a0b1981 */ /* 0x000f22000c1e9900 */
[----:B------:R-:W0:Y:S01]  /*07a0*/  LDC.64 R6, c[0x0][0x388] ;  /* 0x0000e200ff067b82 */ /* 0x000e220000000a00 */
[----:B-1----:R-:W-:Y:S01]  /*07b0*/  @P1 IMAD.WIDE R8, R13, 0x4, R8 ;  /* 0x000000040d081825 */ /* 0x002fe200078e0208 */
[----:B------:R-:W-:Y:S02]  /*07c0*/  @!P0 IADD3 R15, PT, PT, R20, R21, RZ ;  /* 0x00000015140f8210 */ /* 0x000fe40007ffe0ff */
[----:B--2---:R-:W-:Y:S01]  /*07d0*/  @P1 LEA R2, P2, R12, R2, 0x2 ;  /* 0x000000020c021211 */ /* 0x004fe200078410ff */
[----:B------:R-:W-:-:S03]  /*07e0*/  @!P0 IMAD R21, R21, R17, R0 ;  /* 0x0000001115158224 */ /* 0x000fc600078e0200 */
[----:B------:R-:W-:Y:S01]  /*07f0*/  @P1 LEA.HI.X R3, R12, R3, R14, 0x2, P2 ;  /* 0x000000030c031211 */ /* 0x000fe200010f140e */
[----:B------:R-:W-:Y:S01]  /*0800*/  @P1 IMAD.WIDE R12, R17, 0x4, R8 ;  /* 0x00000004110c1825 */ /* 0x000fe200078e0208 */
[----:B------:R-:W4:Y:S03]  /*0810*/  @P1 LDG.E.CONSTANT R14, desc[UR4][R8.64] ;  /* 0x00000004080e1981 */ /* 0x000f26000c1e9900 */
[----:B---3--:R-:W-:Y:S01]  /*0820*/  @!P0 IMAD.WIDE.U32 R4, R15, 0x4, R4 ;  /* 0x000000040f048825 */ /* 0x008fe200078e0004 */
[----:B------:R-:W2:Y:S04]  /*0830*/  @P1 LDG.E.CONSTANT R2, desc[UR4][R2.64+0x4] ;  /* 0x0000040402021981 */ /* 0x000ea8000c1e9900 */
[----:B------:R-:W2:Y:S01]  /*0840*/  @P1 LDG.E.CONSTANT R12, desc[UR4][R12.64] ;  /* 0x000000040c0c1981 */ /* 0x000ea2000c1e9900 */
[----:B0-----:R-:W-:-:S03]  /*0850*/  @!P0 IMAD.WIDE R6, R21, 0x4, R6 ;  /* 0x0000000415068825 */ /* 0x001fc600078e0206 */
[----:B------:R-:W3:Y:S04]  /*0860*/  @!P0 LDG.E.CONSTANT R5, desc[UR4][R4.64] ;  /* 0x0000000404058981 */ /* 0x000ee8000c1e9900 */
[----:B------:R-:W3:Y:S01]  /*0870*/  @!P0 LDG.E.CONSTANT R6, desc[UR4][R6.64] ;  /* 0x0000000406068981 */ /* 0x000ee2000c1e9900 */
[----:B----4-:R-:W-:-:S04]  /*0880*/  @P1 FFMA R11, R11, R14, R24 ;  /* 0x0000000e0b0b1223 */ /* 0x010fc80000000018 */
[----:B--2---:R-:W-:-:S04]  /*0890*/  @P1 FFMA R24, R2, R12, R11 ;  /* 0x0000000c02181223 */ /* 0x004fc8000000000b */
[----:B---3--:R-:W-:-:S07]  /*08a0*/  @!P0 FFMA R24, R5, R6, R24 ;  /* 0x0000000605188223 */ /* 0x008fce0000000018 */
.L_x_3:
[----:B------:R-:W0:Y:S01]  /*08b0*/  LDC.64 R2, c[0x0][0x390] ;  /* 0x0000e400ff027b82 */ /* 0x000e220000000a00 */
[----:B------:R-:W-:-:S04]  /*08c0*/  IMAD R17, R16, R17, R0 ;  /* 0x0000001110117224 */ /* 0x000fc800078e0200 */
[----:B0-----:R-:W-:-:S05]  /*08d0*/  IMAD.WIDE R2, R17, 0x4, R2 ;  /* 0x0000000411027825 */ /* 0x001fca00078e0202 */
[----:B------:R-:W-:Y:S01]  /*08e0*/  STG.E desc[UR4][R2.64], R24 ;  /* 0x0000001802007986 */ /* 0x000fe2000c101904 */
[----:B------:R-:W-:Y:S05]  /*08f0*/  EXIT ;  /* 0x000000000000794d */ /* 0x000fea0003800000 */
.L_x_7:
        /* <DEDUP_REMOVED lines=16> */
.L_x_9:


//--------------------- .nv.shared._Z16MatMulCornerTurnPKfS0_Pfiii --------------------------
	.section	.nv.shared._Z16MatMulCornerTurnPKfS0_Pfiii,"aw",@nobits
	.sectionflags	@""
	.align	4
.nv.shared._Z16MatMulCornerTurnPKfS0_Pfiii:
	.zero		3072


//--------------------- .nv.shared.reserved.0     --------------------------
	.section	.nv.shared.reserved.0,"aw",@nobits
	.weak		__nv_reservedSMEM_offset_0_alias
	.size		__nv_reservedSMEM_offset_0_alias, 0, 64
	.other		__nv_reservedSMEM_offset_0_alias,@"STO_CUDA_RESERVED_SHARED STV_DEFAULT"
__nv_reservedSMEM_offset_0_alias:
	.zero		0
	.zero		64


//--------------------- .nv.constant0._Z16MatMulCornerTurnPKfS0_Pfiii --------------------------
	.section	.nv.constant0._Z16MatMulCornerTurnPKfS0_Pfiii,"a",@progbits
	.sectionflags	@""
	.align	4
.nv.constant0._Z16MatMulCornerTurnPKfS0_Pfiii:
	.zero		932


//--------------------- .nv.constant0._Z11MatMulNaivePKfS0_Pfiii --------------------------
	.section	.nv.constant0._Z11MatMulNaivePKfS0_Pfiii,"a",@progbits
	.sectionflags	@""
	.align	4
.nv.constant0._Z11MatMulNaivePKfS0_Pfiii:
	.zero		932


//--------------------- SYMBOLS --------------------------

	.type		.nv.reservedSmem.offset0,@object
	.size		.nv.reservedSmem.offset0,0x4
	.type		.nv.reservedSmem.cap,@object
	.size		.nv.reservedSmem.cap,0x4
